//
// Generated by NVIDIA NVVM Compiler
//
// Compiler Build ID: CL-36424714
// Cuda compilation tools, release 13.0, V13.0.88
// Based on NVVM 20.0.0
//

.version 9.0
.target sm_100
.address_size 64

	// .globl	_Z16setRowReadColDynPi
.extern .shared .align 16 .b8 tile[];

.visible .entry _Z16setRowReadColDynPi(
	.param .u64 .ptr .align 1 _Z16setRowReadColDynPi_param_0
)
{
	.reg .b32 	%r<16>;
	.reg .b64 	%rd<5>;

	ld.param.u64 	%rd1, [_Z16setRowReadColDynPi_param_0];
	cvta.to.global.u64 	%rd2, %rd1;
	mov.u32 	%r1, %tid.y;
	mov.u32 	%r2, %ntid.x;
	mov.u32 	%r3, %tid.x;
	mad.lo.s32 	%r4, %r1, %r2, %r3;
	mov.u32 	%r5, %ntid.y;
	div.u32 	%r6, %r4, %r5;
	mul.lo.s32 	%r7, %r6, %r5;
	sub.s32 	%r8, %r4, %r7;
	mad.lo.s32 	%r9, %r8, %r2, %r6;
	shl.b32 	%r10, %r4, 2;
	mov.u32 	%r11, tile;
	add.s32 	%r12, %r11, %r10;
	st.shared.u32 	[%r12], %r4;
	bar.sync 	0;
	shl.b32 	%r13, %r9, 2;
	add.s32 	%r14, %r11, %r13;
	ld.shared.u32 	%r15, [%r14];
	mul.wide.u32 	%rd3, %r4, 4;
	add.s64 	%rd4, %rd2, %rd3;
	st.global.u32 	[%rd4], %r15;
	ret;

}


// ===== COMPILED SASS (sm_100) =====

	.target	sm_100

	.elftype	@"ET_EXEC"


//--------------------- .note.nv.tkinfo           --------------------------
	.section	.note.nv.tkinfo,"",@"SHT_NOTE"
	.sectionflags	@"SHF_NOTE_NV_TKINFO"
	.tkinfo
        /*0018*/ 	.word	0x00000002
        /*0030*/ 	.string	""
        /*0030*/ 	.string	"ptxas"
        /*0030*/ 	.string	"Cuda compilation tools, release 13.0, V13.0.88"
        /*0030*/ 	.string	"Build cuda_13.0.r13.0/compiler.36424714_0"
        /*0030*/ 	.string	"-arch sm_100 -m 64 "



//--------------------- .note.nv.cuinfo           --------------------------
	.section	.note.nv.cuinfo,"",@"SHT_NOTE"
	.sectionflags	@"SHF_NOTE_NV_CUINFO"
        /*0018*/ 	.short	0x0002
        /*001a*/ 	.short	0x0064
        /*001c*/ 	.short	0x0082
	.zero		2


//--------------------- .nv.info                  --------------------------
	.section	.nv.info,"",@"SHT_CUDA_INFO"
	.align	4


	//----- nvinfo : EIATTR_REGCOUNT
	.align		4
        /*0000*/ 	.byte	0x04, 0x2f
        /*0002*/ 	.short	(.L_1 - .L_0)
	.align		4
.L_0:
        /*0004*/ 	.word	index@(_Z16setRowReadColDynPi)
        /*0008*/ 	.word	0x0000000a


	//----- nvinfo : EIATTR_FRAME_SIZE
	.align		4
.L_1:
        /*000c*/ 	.byte	0x04, 0x11
        /*000e*/ 	.short	(.L_3 - .L_2)
	.align		4
.L_2:
        /*0010*/ 	.word	index@(_Z16setRowReadColDynPi)
        /*0014*/ 	.word	0x00000000


	//----- nvinfo : EIATTR_MIN_STACK_SIZE
	.align		4
.L_3:
        /*0018*/ 	.byte	0x04, 0x12
        /*001a*/ 	.short	(.L_5 - .L_4)
	.align		4
.L_4:
        /*001c*/ 	.word	index@(_Z16setRowReadColDynPi)
        /*0020*/ 	.word	0x00000000
.L_5:


//--------------------- .nv.compat                --------------------------
	.section	.nv.compat,"",@"SHT_CUDA_COMPAT_INFO"
	.align	4
        /*0000*/ 	.byte	0x02, 0x09, 0x00, 0x00, 0x02, 0x02, 0x01, 0x00, 0x02, 0x05, 0x05, 0x00, 0x03, 0x07, 0x01, 0x01
        /*0010*/ 	.byte	0x02, 0x03, 0x00, 0x00, 0x02, 0x06, 0x01, 0x00, 0x04, 0x0b, 0x08, 0x00, 0x09, 0x00, 0x00, 0x00
        /*0020*/ 	.byte	0x00, 0x00, 0x00, 0x00


//--------------------- .nv.info._Z16setRowReadColDynPi --------------------------
	.section	.nv.info._Z16setRowReadColDynPi,"",@"SHT_CUDA_INFO"
	.sectionflags	@""
	.align	4


	//----- nvinfo : EIATTR_CUDA_API_VERSION
	.align		4
        /*0000*/ 	.byte	0x04, 0x37
        /*0002*/ 	.short	(.L_7 - .L_6)
.L_6:
        /*0004*/ 	.word	0x00000082


	//----- nvinfo : EIATTR_KPARAM_INFO
	.align		4
.L_7:
        /*0008*/ 	.byte	0x04, 0x17
        /*000a*/ 	.short	(.L_9 - .L_8)
.L_8:
        /*000c*/ 	.word	0x00000000
        /*0010*/ 	.short	0x0000
        /*0012*/ 	.short	0x0000
        /*0014*/ 	.byte	0x00, 0xf5, 0x21, 0x00


	//----- nvinfo : EIATTR_SPARSE_MMA_MASK
	.align		4
.L_9:
        /*0018*/ 	.byte	0x03, 0x50
        /*001a*/ 	.short	0x0000


	//----- nvinfo : EIATTR_MAXREG_COUNT
	.align		4
        /*001c*/ 	.byte	0x03, 0x1b
        /*001e*/ 	.short	0x00ff


	//----- nvinfo : EIATTR_NUM_BARRIERS
	.align		4
        /*0020*/ 	.byte	0x02, 0x4c
        /*0022*/ 	.byte	0x01
	.zero		1


	//----- nvinfo : EIATTR_MERCURY_ISA_VERSION
	.align		4
        /*0024*/ 	.byte	0x03, 0x5f
        /*0026*/ 	.short	0x0101


	//----- nvinfo : EIATTR_VRC_CTA_INIT_COUNT
	.align		4
        /*0028*/ 	.byte	0x02, 0x4a
	.zero		1
	.zero		1


	//----- nvinfo : EIATTR_EXIT_INSTR_OFFSETS
	.align		4
        /*002c*/ 	.byte	0x04, 0x1c
        /*002e*/ 	.short	(.L_11 - .L_10)


	//   ....[0]....
.L_10:
        /*0030*/ 	.word	0x00000270


	//----- nvinfo : EIATTR_CBANK_PARAM_SIZE
	.align		4
.L_11:
        /*0034*/ 	.byte	0x03, 0x19
        /*0036*/ 	.short	0x0008


	//----- nvinfo : EIATTR_PARAM_CBANK
	.align		4
        /*0038*/ 	.byte	0x04, 0x0a
        /*003a*/ 	.short	(.L_13 - .L_12)
	.align		4
.L_12:
        /*003c*/ 	.word	index@(.nv.constant0._Z16setRowReadColDynPi)
        /*0040*/ 	.short	0x0380
        /*0042*/ 	.short	0x0008


	//----- nvinfo : EIATTR_SW_WAR
	.align		4
.L_13:
        /*0044*/ 	.byte	0x04, 0x36
        /*0046*/ 	.short	(.L_15 - .L_14)
.L_14:
        /*0048*/ 	.word	0x00000008
.L_15:


//--------------------- .nv.callgraph             --------------------------
	.section	.nv.callgraph,"",@"SHT_CUDA_CALLGRAPH"
	.align	4
	.sectionentsize	8
	.align		4
        /*0000*/ 	.word	0x00000000
	.align		4
        /*0004*/ 	.word	0xffffffff
	.align		4
        /*0008*/ 	.word	0x00000000
	.align		4
        /*000c*/ 	.word	0xfffffffe
	.align		4
        /*0010*/ 	.word	0x00000000
	.align		4
        /*0014*/ 	.word	0xfffffffd
	.align		4
        /*0018*/ 	.word	0x00000000
	.align		4
        /*001c*/ 	.word	0xfffffffc


//--------------------- .text._Z16setRowReadColDynPi --------------------------
	.section	.text._Z16setRowReadColDynPi,"ax",@progbits
	.align	128
        .global         _Z16setRowReadColDynPi
        .type           _Z16setRowReadColDynPi,@function
        .size           _Z16setRowReadColDynPi,(.L_x_1 - _Z16setRowReadColDynPi)
        .other          _Z16setRowReadColDynPi,@"STO_CUDA_ENTRY STV_DEFAULT"
_Z16setRowReadColDynPi:
.text._Z16setRowReadColDynPi:
[----:B------:R-:W-:Y:S01]  /*0000*/  LDC R1, c[0x0][0x37c] ;  /* 0x0000df00ff017b82 */ /* 0x000fe20000000800 */
[----:B------:R-:W0:Y:S01]  /*0010*/  LDCU UR6, c[0x0][0x360] ;  /* 0x00006c00ff0677ac */ /* 0x000e220008000800 */
[----:B------:R-:W0:Y:S06]  /*0020*/  S2R R5, SR_TID.Y ;  /* 0x0000000000057919 */ /* 0x000e2c0000002200 */
[----:B------:R-:W1:Y:S01]  /*0030*/  S2UR UR5, SR_CgaCtaId ;  /* 0x00000000000579c3 */ /* 0x000e620000008800 */
[----:B------:R-:W2:Y:S01]  /*0040*/  LDCU UR7, c[0x0][0x364] ;  /* 0x00006c80ff0777ac */ /* 0x000ea20008000800 */
[----:B------:R-:W0:Y:S01]  /*0050*/  S2R R6, SR_TID.X ;  /* 0x0000000000067919 */ /* 0x000e220000002100 */
[----:B------:R-:W-:Y:S01]  /*0060*/  UMOV UR4, 0x400 ;  /* 0x0000040000047882 */ /* 0x000fe20000000000 */
[----:B--2---:R-:W2:Y:S01]  /*0070*/  I2F.U32.RP R0, UR7 ;  /* 0x0000000700007d06 */ /* 0x004ea20008209000 */
[----:B------:R-:W-:Y:S01]  /*0080*/  ISETP.NE.U32.AND P2, PT, RZ, UR7, PT ;  /* 0x00000007ff007c0c */ /* 0x000fe2000bf45070 */
[----:B-1----:R-:W-:-:S06]  /*0090*/  ULEA UR4, UR5, UR4, 0x18 ;  /* 0x0000000405047291 */ /* 0x002fcc000f8ec0ff */
[----:B--2---:R-:W1:Y:S01]  /*00a0*/  MUFU.RCP R0, R0 ;  /* 0x0000000000007308 */ /* 0x004e620000001000 */
[----:B0-----:R-:W-:Y:S01]  /*00b0*/  IMAD R5, R5, UR6, R6 ;  /* 0x0000000605057c24 */ /* 0x001fe2000f8e0206 */
[----:B-1----:R-:W-:-:S06]  /*00c0*/  IADD3 R2, PT, PT, R0, 0xffffffe, RZ ;  /* 0x0ffffffe00027810 */ /* 0x002fcc0007ffe0ff */
[----:B------:R0:W1:Y:S02]  /*00d0*/  F2I.FTZ.U32.TRUNC.NTZ R3, R2 ;  /* 0x0000000200037305 */ /* 0x000064000021f000 */
[----:B0-----:R-:W-:Y:S02]  /*00e0*/  HFMA2 R2, -RZ, RZ, 0, 0 ;  /* 0x00000000ff027431 */ /* 0x001fe400000001ff */
[----:B-1----:R-:W-:-:S04]  /*00f0*/  IMAD.MOV R7, RZ, RZ, -R3 ;  /* 0x000000ffff077224 */ /* 0x002fc800078e0a03 */
[----:B------:R-:W-:-:S04]  /*0100*/  IMAD R7, R7, UR7, RZ ;  /* 0x0000000707077c24 */ /* 0x000fc8000f8e02ff */
[----:B------:R-:W-:-:S06]  /*0110*/  IMAD.HI.U32 R4, R3, R7, R2 ;  /* 0x0000000703047227 */ /* 0x000fcc00078e0002 */
[----:B------:R-:W-:-:S04]  /*0120*/  IMAD.HI.U32 R4, R4, R5, RZ ;  /* 0x0000000504047227 */ /* 0x000fc800078e00ff */
[----:B------:R-:W-:-:S04]  /*0130*/  IMAD.MOV R0, RZ, RZ, -R4 ;  /* 0x000000ffff007224 */ /* 0x000fc800078e0a04 */
[----:B------:R-:W-:-:S05]  /*0140*/  IMAD R0, R0, UR7, R5 ;  /* 0x0000000700007c24 */ /* 0x000fca000f8e0205 */
[----:B------:R-:W-:-:S13]  /*0150*/  ISETP.GE.U32.AND P0, PT, R0, UR7, PT ;  /* 0x0000000700007c0c */ /* 0x000fda000bf06070 */
[----:B------:R-:W-:Y:S01]  /*0160*/  @P0 IADD3 R0, PT, PT, R0, -UR7, RZ ;  /* 0x8000000700000c10 */ /* 0x000fe2000fffe0ff */
[----:B------:R-:W-:-:S03]  /*0170*/  @P0 VIADD R4, R4, 0x1 ;  /* 0x0000000104040836 */ /* 0x000fc60000000000 */
[----:B------:R-:W-:-:S13]  /*0180*/  ISETP.GE.U32.AND P1, PT, R0, UR7, PT ;  /* 0x0000000700007c0c */ /* 0x000fda000bf26070 */
[----:B------:R-:W-:Y:S02]  /*0190*/  @P1 IADD3 R4, PT, PT, R4, 0x1, RZ ;  /* 0x0000000104041810 */ /* 0x000fe40007ffe0ff */
[----:B------:R-:W-:-:S04]  /*01a0*/  @!P2 LOP3.LUT R4, RZ, UR7, RZ, 0x33, !PT ;  /* 0x00000007ff04ac12 */ /* 0x000fc8000f8e33ff */
[----:B------:R-:W-:-:S05]  /*01b0*/  IADD3 R0, PT, PT, -R4, RZ, RZ ;  /* 0x000000ff04007210 */ /* 0x000fca0007ffe1ff */
[----:B------:R-:W-:Y:S01]  /*01c0*/  IMAD R3, R0, UR7, R5 ;  /* 0x0000000700037c24 */ /* 0x000fe2000f8e0205 */
[----:B------:R-:W-:-:S03]  /*01d0*/  LEA R0, R5, UR4, 0x2 ;  /* 0x0000000405007c11 */ /* 0x000fc6000f8e10ff */
[----:B------:R-:W-:Y:S02]  /*01e0*/  IMAD R3, R3, UR6, R4 ;  /* 0x0000000603037c24 */ /* 0x000fe4000f8e0204 */
[----:B------:R-:W-:Y:S03]  /*01f0*/  STS [R0], R5 ;  /* 0x0000000500007388 */ /* 0x000fe60000000800 */
[----:B------:R-:W-:Y:S01]  /*0200*/  LEA R4, R3, UR4, 0x2 ;  /* 0x0000000403047c11 */ /* 0x000fe2000f8e10ff */
[----:B------:R-:W-:Y:S08]  /*0210*/  BAR.SYNC.DEFER_BLOCKING 0x0 ;  /* 0x0000000000007b1d */ /* 0x000ff00000010000 */
[----:B------:R-:W0:Y:S01]  /*0220*/  LDC.64 R2, c[0x0][0x380] ;  /* 0x0000e000ff027b82 */ /* 0x000e220000000a00 */
[----:B------:R-:W1:Y:S01]  /*0230*/  LDCU.64 UR4, c[0x0][0x358] ;  /* 0x00006b00ff0477ac */ /* 0x000e620008000a00 */
[----:B------:R-:W1:Y:S01]  /*0240*/  LDS R7, [R4] ;  /* 0x0000000004077984 */ /* 0x000e620000000800 */
[----:B0-----:R-:W-:-:S05]  /*0250*/  IMAD.WIDE.U32 R2, R5, 0x4, R2 ;  /* 0x0000000405027825 */ /* 0x001fca00078e0002 */
[----:B-1----:R-:W-:Y:S01]  /*0260*/  STG.E desc[UR4][R2.64], R7 ;  /* 0x0000000702007986 */ /* 0x002fe2000c101904 */
[----:B------:R-:W-:Y:S05]  /*0270*/  EXIT ;  /* 0x000000000000794d */ /* 0x000fea0003800000 */
.L_x_0:
[----:B------:R-:W-:-:S00]  /*0280*/  BRA `(.L_x_0) ;  /* 0xfffffffc00fc7947 */ /* 0x000fc0000383ffff */
[----:B------:R-:W-:-:S00]  /*0290*/  NOP ;  /* 0x0000000000007918 */ /* 0x000fc00000000000 */
        /* <DEDUP_REMOVED lines=14> */
.L_x_1:


//--------------------- .nv.shared._Z16setRowReadColDynPi --------------------------
	.section	.nv.shared._Z16setRowReadColDynPi,"aw",@nobits
	.sectionflags	@""
	.align	16
	.zero		1024


//--------------------- .nv.shared.reserved.0     --------------------------
	.section	.nv.shared.reserved.0,"aw",@nobits
	.weak		__nv_reservedSMEM_offset_0_alias
	.size		__nv_reservedSMEM_offset_0_alias, 0, 64
	.other		__nv_reservedSMEM_offset_0_alias,@"STO_CUDA_RESERVED_SHARED STV_DEFAULT"
__nv_reservedSMEM_offset_0_alias:
	.zero		0
	.zero		64


//--------------------- .nv.constant0._Z16setRowReadColDynPi --------------------------
	.section	.nv.constant0._Z16setRowReadColDynPi,"a",@progbits
	.sectionflags	@""
	.align	4
.nv.constant0._Z16setRowReadColDynPi:
	.zero		904


//--------------------- SYMBOLS --------------------------

	.type		.nv.reservedSmem.offset0,@object
	.size		.nv.reservedSmem.offset0,0x4
	.type		.nv.reservedSmem.cap,@object
	.size		.nv.reservedSmem.cap,0x4
